//
// Generated by NVIDIA NVVM Compiler
//
// Compiler Build ID: CL-36424714
// Cuda compilation tools, release 13.0, V13.0.88
// Based on NVVM 20.0.0
//

.version 9.0
.target sm_100
.address_size 64

	// .globl	_ZN2at22kernelPointwiseApply2aIKfEEvNS_6detail4InfoIT_EE

.visible .entry _ZN2at22kernelPointwiseApply2aIKfEEvNS_6detail4InfoIT_EE(
	.param .align 1 .b8 _ZN2at22kernelPointwiseApply2aIKfEEvNS_6detail4InfoIT_EE_param_0[1]
)
{


	ret;

}


// ===== COMPILED SASS (sm_100) =====

	.target	sm_100

	.elftype	@"ET_EXEC"


//--------------------- .note.nv.tkinfo           --------------------------
	.section	.note.nv.tkinfo,"",@"SHT_NOTE"
	.sectionflags	@"SHF_NOTE_NV_TKINFO"
	.tkinfo
        /*0018*/ 	.word	0x00000002
        /*0030*/ 	.string	""
        /*0030*/ 	.string	"ptxas"
        /*0030*/ 	.string	"Cuda compilation tools, release 13.0, V13.0.88"
        /*0030*/ 	.string	"Build cuda_13.0.r13.0/compiler.36424714_0"
        /*0030*/ 	.string	"-arch sm_100 -m 64 "



//--------------------- .note.nv.cuinfo           --------------------------
	.section	.note.nv.cuinfo,"",@"SHT_NOTE"
	.sectionflags	@"SHF_NOTE_NV_CUINFO"
        /*0018*/ 	.short	0x0002
        /*001a*/ 	.short	0x0064
        /*001c*/ 	.short	0x0082
	.zero		2


//--------------------- .nv.info                  --------------------------
	.section	.nv.info,"",@"SHT_CUDA_INFO"
	.align	4


	//----- nvinfo : EIATTR_REGCOUNT
	.align		4
        /*0000*/ 	.byte	0x04, 0x2f
        /*0002*/ 	.short	(.L_1 - .L_0)
	.align		4
.L_0:
        /*0004*/ 	.word	index@(_ZN2at22kernelPointwiseApply2aIKfEEvNS_6detail4InfoIT_EE)
        /*0008*/ 	.word	0x00000004


	//----- nvinfo : EIATTR_FRAME_SIZE
	.align		4
.L_1:
        /*000c*/ 	.byte	0x04, 0x11
        /*000e*/ 	.short	(.L_3 - .L_2)
	.align		4
.L_2:
        /*0010*/ 	.word	index@(_ZN2at22kernelPointwiseApply2aIKfEEvNS_6detail4InfoIT_EE)
        /*0014*/ 	.word	0x00000000


	//----- nvinfo : EIATTR_MIN_STACK_SIZE
	.align		4
.L_3:
        /*0018*/ 	.byte	0x04, 0x12
        /*001a*/ 	.short	(.L_5 - .L_4)
	.align		4
.L_4:
        /*001c*/ 	.word	index@(_ZN2at22kernelPointwiseApply2aIKfEEvNS_6detail4InfoIT_EE)
        /*0020*/ 	.word	0x00000000
.L_5:


//--------------------- .nv.compat                --------------------------
	.section	.nv.compat,"",@"SHT_CUDA_COMPAT_INFO"
	.align	4
        /*0000*/ 	.byte	0x02, 0x09, 0x00, 0x00, 0x02, 0x02, 0x01, 0x00, 0x02, 0x05, 0x05, 0x00, 0x03, 0x07, 0x01, 0x01
        /*0010*/ 	.byte	0x02, 0x03, 0x00, 0x00, 0x02, 0x06, 0x01, 0x00, 0x04, 0x0b, 0x08, 0x00, 0x09, 0x00, 0x00, 0x00
        /*0020*/ 	.byte	0x00, 0x00, 0x00, 0x00


//--------------------- .nv.info._ZN2at22kernelPointwiseApply2aIKfEEvNS_6detail4InfoIT_EE --------------------------
	.section	.nv.info._ZN2at22kernelPointwiseApply2aIKfEEvNS_6detail4InfoIT_EE,"",@"SHT_CUDA_INFO"
	.sectionflags	@""
	.align	4


	//----- nvinfo : EIATTR_CUDA_API_VERSION
	.align		4
        /*0000*/ 	.byte	0x04, 0x37
        /*0002*/ 	.short	(.L_7 - .L_6)
.L_6:
        /*0004*/ 	.word	0x00000082


	//----- nvinfo : EIATTR_KPARAM_INFO
	.align		4
.L_7:
        /*0008*/ 	.byte	0x04, 0x17
        /*000a*/ 	.short	(.L_9 - .L_8)
.L_8:
        /*000c*/ 	.word	0x00000000
        /*0010*/ 	.short	0x0000
        /*0012*/ 	.short	0x0000
        /*0014*/ 	.byte	0x00, 0xf0, 0x05, 0x00


	//----- nvinfo : EIATTR_SPARSE_MMA_MASK
	.align		4
.L_9:
        /*0018*/ 	.byte	0x03, 0x50
        /*001a*/ 	.short	0x0000


	//----- nvinfo : EIATTR_MAXREG_COUNT
	.align		4
        /*001c*/ 	.byte	0x03, 0x1b
        /*001e*/ 	.short	0x00ff


	//----- nvinfo : EIATTR_MERCURY_ISA_VERSION
	.align		4
        /*0020*/ 	.byte	0x03, 0x5f
        /*0022*/ 	.short	0x0101


	//----- nvinfo : EIATTR_VRC_CTA_INIT_COUNT
	.align		4
        /*0024*/ 	.byte	0x02, 0x4a
	.zero		1
	.zero		1


	//----- nvinfo : EIATTR_EXIT_INSTR_OFFSETS
	.align		4
        /*0028*/ 	.byte	0x04, 0x1c
        /*002a*/ 	.short	(.L_11 - .L_10)


	//   ....[0]....
.L_10:
        /*002c*/ 	.word	0x00000010


	//----- nvinfo : EIATTR_CBANK_PARAM_SIZE
	.align		4
.L_11:
        /*0030*/ 	.byte	0x03, 0x19
        /*0032*/ 	.short	0x0001


	//----- nvinfo : EIATTR_PARAM_CBANK
	.align		4
        /*0034*/ 	.byte	0x04, 0x0a
        /*0036*/ 	.short	(.L_13 - .L_12)
	.align		4
.L_12:
        /*0038*/ 	.word	index@(.nv.constant0._ZN2at22kernelPointwiseApply2aIKfEEvNS_6detail4InfoIT_EE)
        /*003c*/ 	.short	0x0380
        /*003e*/ 	.short	0x0001


	//----- nvinfo : EIATTR_SW_WAR
	.align		4
.L_13:
        /*0040*/ 	.byte	0x04, 0x36
        /*0042*/ 	.short	(.L_15 - .L_14)
.L_14:
        /*0044*/ 	.word	0x00000008
.L_15:


//--------------------- .nv.callgraph             --------------------------
	.section	.nv.callgraph,"",@"SHT_CUDA_CALLGRAPH"
	.align	4
	.sectionentsize	8
	.align		4
        /*0000*/ 	.word	0x00000000
	.align		4
        /*0004*/ 	.word	0xffffffff
	.align		4
        /*0008*/ 	.word	0x00000000
	.align		4
        /*000c*/ 	.word	0xfffffffe
	.align		4
        /*0010*/ 	.word	0x00000000
	.align		4
        /*0014*/ 	.word	0xfffffffd
	.align		4
        /*0018*/ 	.word	0x00000000
	.align		4
        /*001c*/ 	.word	0xfffffffc


//--------------------- .text._ZN2at22kernelPointwiseApply2aIKfEEvNS_6detail4InfoIT_EE --------------------------
	.section	.text._ZN2at22kernelPointwiseApply2aIKfEEvNS_6detail4InfoIT_EE,"ax",@progbits
	.align	128
        .global         _ZN2at22kernelPointwiseApply2aIKfEEvNS_6detail4InfoIT_EE
        .type           _ZN2at22kernelPointwiseApply2aIKfEEvNS_6detail4InfoIT_EE,@function
        .size           _ZN2at22kernelPointwiseApply2aIKfEEvNS_6detail4InfoIT_EE,(.L_x_1 - _ZN2at22kernelPointwiseApply2aIKfEEvNS_6detail4InfoIT_EE)
        .other          _ZN2at22kernelPointwiseApply2aIKfEEvNS_6detail4InfoIT_EE,@"STO_CUDA_ENTRY STV_DEFAULT"
_ZN2at22kernelPointwiseApply2aIKfEEvNS_6detail4InfoIT_EE:
.text._ZN2at22kernelPointwiseApply2aIKfEEvNS_6detail4InfoIT_EE:
[----:B------:R-:W-:Y:S01]  /*0000*/  LDC R1, c[0x0][0x37c] ;  /* 0x0000df00ff017b82 */ /* 0x000fe20000000800 */
[----:B------:R-:W-:Y:S05]  /*0010*/  EXIT ;  /* 0x000000000000794d */ /* 0x000fea0003800000 */
.L_x_0:
[----:B------:R-:W-:-:S00]  /*0020*/  BRA `(.L_x_0) ;  /* 0xfffffffc00fc7947 */ /* 0x000fc0000383ffff */
[----:B------:R-:W-:-:S00]  /*0030*/  NOP ;  /* 0x0000000000007918 */ /* 0x000fc00000000000 */
        /* <DEDUP_REMOVED lines=12> */
.L_x_1:


//--------------------- .nv.shared.reserved.0     --------------------------
	.section	.nv.shared.reserved.0,"aw",@nobits
	.weak		__nv_reservedSMEM_offset_0_alias
	.size		__nv_reservedSMEM_offset_0_alias, 0, 64
	.other		__nv_reservedSMEM_offset_0_alias,@"STO_CUDA_RESERVED_SHARED STV_DEFAULT"
__nv_reservedSMEM_offset_0_alias:
	.zero		0
	.zero		64


//--------------------- .nv.constant0._ZN2at22kernelPointwiseApply2aIKfEEvNS_6detail4InfoIT_EE --------------------------
	.section	.nv.constant0._ZN2at22kernelPointwiseApply2aIKfEEvNS_6detail4InfoIT_EE,"a",@progbits
	.sectionflags	@""
	.align	4
.nv.constant0._ZN2at22kernelPointwiseApply2aIKfEEvNS_6detail4InfoIT_EE:
	.zero		897


//--------------------- SYMBOLS --------------------------

	.type		.nv.reservedSmem.offset0,@object
	.size		.nv.reservedSmem.offset0,0x4
